	.headerflags	@"EF_CUDA_TEXMODE_UNIFIED EF_CUDA_64BIT_ADDRESS EF_CUDA_ACCELERATORS EF_CUDA_SM90 EF_CUDA_VIRTUAL_SM(EF_CUDA_SM90)"
	.elftype	@"ET_EXEC"


//--------------------- .nv.info                  --------------------------
	.section	.nv.info,"",@"SHT_CUDA_INFO"
	.align	4


	//----- nvinfo : EIATTR_REGCOUNT
	.align		4
        /*0000*/ 	.byte	0x04, 0x2f
        /*0002*/ 	.short	(.L_1 - .L_0)
	.align		4
.L_0:
        /*0004*/ 	.word	index@(triton_poi_fused_max_pool2d_with_indices_42)
        /*0008*/ 	.word	0x00000054


	//----- nvinfo : EIATTR_MIN_STACK_SIZE
	.align		4
.L_1:
        /*000c*/ 	.byte	0x04, 0x12
        /*000e*/ 	.short	(.L_3 - .L_2)
	.align		4
.L_2:
        /*0010*/ 	.word	index@(triton_poi_fused_max_pool2d_with_indices_42)
        /*0014*/ 	.word	0x00000000


	//----- nvinfo : EIATTR_FRAME_SIZE
	.align		4
.L_3:
        /*0018*/ 	.byte	0x04, 0x11
        /*001a*/ 	.short	(.L_5 - .L_4)
	.align		4
.L_4:
        /*001c*/ 	.word	index@(triton_poi_fused_max_pool2d_with_indices_42)
        /*0020*/ 	.word	0x00000000


	//----- nvinfo : EIATTR_MIN_STACK_SIZE
	.align		4
.L_5:
        /*0024*/ 	.byte	0x04, 0x12
        /*0026*/ 	.short	(.L_7 - .L_6)
	.align		4
.L_6:
        /*0028*/ 	.word	index@(triton_poi_fused_max_pool2d_with_indices_42)
        /*002c*/ 	.word	0x00000000
.L_7:


//--------------------- .nv.info.triton_poi_fused_max_pool2d_with_indices_42 --------------------------
	.section	.nv.info.triton_poi_fused_max_pool2d_with_indices_42,"",@"SHT_CUDA_INFO"
	.sectionflags	@""
	.align	4


	//----- nvinfo : EIATTR_CUDA_API_VERSION
	.align		4
        /*0000*/ 	.byte	0x04, 0x37
        /*0002*/ 	.short	(.L_9 - .L_8)
.L_8:
        /*0004*/ 	.word	0x0000007c


	//----- nvinfo : EIATTR_KPARAM_INFO
	.align		4
.L_9:
        /*0008*/ 	.byte	0x04, 0x17
        /*000a*/ 	.short	(.L_11 - .L_10)
.L_10:
        /*000c*/ 	.word	0x00000000
        /*0010*/ 	.short	0x0004
        /*0012*/ 	.short	0x001c
        /*0014*/ 	.byte	0x00, 0xf0, 0x11, 0x00


	//----- nvinfo : EIATTR_KPARAM_INFO
	.align		4
.L_11:
        /*0018*/ 	.byte	0x04, 0x17
        /*001a*/ 	.short	(.L_13 - .L_12)
.L_12:
        /*001c*/ 	.word	0x00000000
        /*0020*/ 	.short	0x0003
        /*0022*/ 	.short	0x0018
        /*0024*/ 	.byte	0x00, 0xf0, 0x11, 0x00


	//----- nvinfo : EIATTR_KPARAM_INFO
	.align		4
.L_13:
        /*0028*/ 	.byte	0x04, 0x17
        /*002a*/ 	.short	(.L_15 - .L_14)
.L_14:
        /*002c*/ 	.word	0x00000000
        /*0030*/ 	.short	0x0002
        /*0032*/ 	.short	0x0010
        /*0034*/ 	.byte	0x00, 0xf4, 0x21, 0x00


	//----- nvinfo : EIATTR_KPARAM_INFO
	.align		4
.L_15:
        /*0038*/ 	.byte	0x04, 0x17
        /*003a*/ 	.short	(.L_17 - .L_16)
.L_16:
        /*003c*/ 	.word	0x00000000
        /*0040*/ 	.short	0x0001
        /*0042*/ 	.short	0x0008
        /*0044*/ 	.byte	0x00, 0xf4, 0x21, 0x00


	//----- nvinfo : EIATTR_KPARAM_INFO
	.align		4
.L_17:
        /*0048*/ 	.byte	0x04, 0x17
        /*004a*/ 	.short	(.L_19 - .L_18)
.L_18:
        /*004c*/ 	.word	0x00000000
        /*0050*/ 	.short	0x0000
        /*0052*/ 	.short	0x0000
        /*0054*/ 	.byte	0x00, 0xf4, 0x21, 0x00


	//----- nvinfo : EIATTR_SPARSE_MMA_MASK
	.align		4
.L_19:
        /*0058*/ 	.byte	0x03, 0x50
        /*005a*/ 	.short	0x0000


	//----- nvinfo : EIATTR_MAXREG_COUNT
	.align		4
        /*005c*/ 	.byte	0x03, 0x1b
        /*005e*/ 	.short	0x00ff


	//----- nvinfo : EIATTR_EXIT_INSTR_OFFSETS
	.align		4
        /*0060*/ 	.byte	0x04, 0x1c
        /*0062*/ 	.short	(.L_21 - .L_20)


	//   ....[0]....
.L_20:
        /*0064*/ 	.word	0x00002b80


	//   ....[1]....
        /*0068*/ 	.word	0x00002ba0


	//----- nvinfo : EIATTR_REQNTID
	.align		4
.L_21:
        /*006c*/ 	.byte	0x04, 0x10
        /*006e*/ 	.short	(.L_23 - .L_22)
.L_22:
        /*0070*/ 	.word	0x00000080
        /*0074*/ 	.word	0x00000001
        /*0078*/ 	.word	0x00000001


	//----- nvinfo : EIATTR_CBANK_PARAM_SIZE
	.align		4
.L_23:
        /*007c*/ 	.byte	0x03, 0x19
        /*007e*/ 	.short	0x0020


	//----- nvinfo : EIATTR_PARAM_CBANK
	.align		4
        /*0080*/ 	.byte	0x04, 0x0a
        /*0082*/ 	.short	(.L_25 - .L_24)
	.align		4
.L_24:
        /*0084*/ 	.word	index@(.nv.constant0.triton_poi_fused_max_pool2d_with_indices_42)
        /*0088*/ 	.short	0x0210
        /*008a*/ 	.short	0x0020


	//----- nvinfo : EIATTR_SW_WAR
	.align		4
.L_25:
        /*008c*/ 	.byte	0x04, 0x36
        /*008e*/ 	.short	(.L_27 - .L_26)
.L_26:
        /*0090*/ 	.word	0x00000008
.L_27:


//--------------------- .nv.callgraph             --------------------------
	.section	.nv.callgraph,"",@"SHT_CUDA_CALLGRAPH"
	.align	4
	.sectionentsize	8
	.align		4
        /*0000*/ 	.word	0x00000000
	.align		4
        /*0004*/ 	.word	0xffffffff
	.align		4
        /*0008*/ 	.word	0x00000000
	.align		4
        /*000c*/ 	.word	0xfffffffe
	.align		4
        /*0010*/ 	.word	0x00000000
	.align		4
        /*0014*/ 	.word	0xfffffffd
	.align		4
        /*0018*/ 	.word	0x00000000
	.align		4
        /*001c*/ 	.word	0xfffffffc


//--------------------- .text.triton_poi_fused_max_pool2d_with_indices_42 --------------------------
	.section	.text.triton_poi_fused_max_pool2d_with_indices_42,"ax",@progbits
	.sectionflags	@"SHF_BARRIERS=1"
	.align	128
        .global         triton_poi_fused_max_pool2d_with_indices_42
        .type           triton_poi_fused_max_pool2d_with_indices_42,@function
        .size           triton_poi_fused_max_pool2d_with_indices_42,(.L_x_1 - triton_poi_fused_max_pool2d_with_indices_42)
        .other          triton_poi_fused_max_pool2d_with_indices_42,@"STO_CUDA_ENTRY STV_DEFAULT"
triton_poi_fused_max_pool2d_with_indices_42:
.text.triton_poi_fused_max_pool2d_with_indices_42:
[----:B------:R-:W0:Y:S01]  /*0000*/  LDC R1, c[0x0][0x28] ;  /* 0x00000a00ff017b82 */ /* 0x000e220000000800 */
[----:B------:R-:W1:Y:S07]  /*0010*/  S2R R5, SR_TID.X ;  /* 0x0000000000057919 */ /* 0x000e6e0000002100 */
[----:B------:R-:W2:Y:S01]  /*0020*/  LDC.64 R32, c[0x0][0x210] ;  /* 0x00008400ff207b82 */ /* 0x000ea20000000a00 */
[----:B------:R-:W-:Y:S02]  /*0030*/  CS2R R20, SRZ ;  /* 0x0000000000147805 */ /* 0x000fe4000001ff00 */
[----:B------:R-:W-:Y:S01]  /*0040*/  CS2R R22, SRZ ;  /* 0x0000000000167805 */ /* 0x000fe2000001ff00 */
[----:B------:R-:W3:Y:S01]  /*0050*/  S2R R2, SR_CTAID.Y ;  /* 0x0000000000027919 */ /* 0x000ee20000002600 */
[----:B------:R-:W-:Y:S01]  /*0060*/  ULDC.64 UR6, c[0x0][0x208] ;  /* 0x0000820000067ab9 */ /* 0x000fe20000000a00 */
[----:B------:R-:W4:Y:S01]  /*0070*/  S2R R6, SR_CTAID.X ;  /* 0x0000000000067919 */ /* 0x000f220000002500 */
[----:B-1----:R-:W-:Y:S01]  /*0080*/  SHF.R.U32.HI R0, RZ, 0x2, R5 ;  /* 0x00000002ff007819 */ /* 0x002fe20000011605 */
[----:B------:R-:W-:-:S02]  /*0090*/  IMAD.SHL.U32 R9, R5, 0x8, RZ ;  /* 0x0000000805097824 */ /* 0x000fc400078e00ff */
[----:B---3--:R-:W-:Y:S01]  /*00a0*/  IMAD.SHL.U32 R7, R2, 0x20, RZ ;  /* 0x0000002002077824 */ /* 0x008fe200078e00ff */
[----:B------:R-:W-:Y:S02]  /*00b0*/  SGXT.U32 R0, R0, 0x5 ;  /* 0x000000050000781a */ /* 0x000fe40000000000 */
[----:B------:R-:W-:Y:S01]  /*00c0*/  SHF.R.S32.HI R4, RZ, 0x1a, R2 ;  /* 0x0000001aff047819 */ /* 0x000fe20000011402 */
[----:B----4-:R-:W-:Y:S01]  /*00d0*/  IMAD.SHL.U32 R6, R6, 0x20, RZ ;  /* 0x0000002006067824 */ /* 0x010fe200078e00ff */
[----:B------:R-:W-:Y:S02]  /*00e0*/  LOP3.LUT R3, R7, R0, RZ, 0xfc, !PT ;  /* 0x0000000007037212 */ /* 0x000fe400078efcff */
[----:B------:R-:W-:Y:S02]  /*00f0*/  SGXT R4, R4, 0x1 ;  /* 0x000000010404781a */ /* 0x000fe40000000200 */
[----:B------:R-:W-:Y:S02]  /*0100*/  SHF.R.S32.HI R0, RZ, 0x1f, R3 ;  /* 0x0000001fff007819 */ /* 0x000fe40000011403 */
[----:B------:R-:W-:-:S02]  /*0110*/  LEA.HI R8, R4, R3, RZ, 0x6 ;  /* 0x0000000304087211 */ /* 0x000fc400078f30ff */
[----:B------:R-:W-:Y:S02]  /*0120*/  LEA.HI R0, R0, R3, RZ, 0x3 ;  /* 0x0000000300007211 */ /* 0x000fe400078f18ff */
[----:B------:R-:W-:Y:S02]  /*0130*/  SHF.R.S32.HI R8, RZ, 0x6, R8 ;  /* 0x00000006ff087819 */ /* 0x000fe40000011408 */
[----:B------:R-:W-:Y:S02]  /*0140*/  LOP3.LUT R2, R0, 0x7ffff8, RZ, 0xc0, !PT ;  /* 0x007ffff800027812 */ /* 0x000fe400078ec0ff */
[----:B------:R-:W-:-:S03]  /*0150*/  SHF.R.S32.HI R0, RZ, 0x3, R0 ;  /* 0x00000003ff007819 */ /* 0x000fc60000011400 */
[----:B------:R-:W-:Y:S01]  /*0160*/  IMAD.IADD R2, R3, 0x1, -R2 ;  /* 0x0000000103027824 */ /* 0x000fe200078e0a02 */
[----:B------:R-:W-:-:S03]  /*0170*/  LEA.HI R4, R0, R0, RZ, 0x3 ;  /* 0x0000000000047211 */ /* 0x000fc600078f18ff */
[----:B------:R-:W-:Y:S01]  /*0180*/  IMAD R39, R2, 0x600, RZ ;  /* 0x0000060002277824 */ /* 0x000fe200078e02ff */
[----:B------:R-:W-:Y:S02]  /*0190*/  LOP3.LUT R2, R6, 0x18, R9, 0xf8, !PT ;  /* 0x0000001806027812 */ /* 0x000fe400078ef809 */
[----:B------:R-:W-:Y:S01]  /*01a0*/  LOP3.LUT R11, R4, 0x7ffff8, RZ, 0xc0, !PT ;  /* 0x007ffff8040b7812 */ /* 0x000fe200078ec0ff */
[----:B------:R-:W-:Y:S01]  /*01b0*/  IMAD R39, R8, 0x36300, R39 ;  /* 0x0003630008277824 */ /* 0x000fe200078e0227 */
[----:B------:R-:W-:Y:S02]  /*01c0*/  ISETP.GE.AND P0, PT, R2, 0x300, PT ;  /* 0x000003000200780c */ /* 0x000fe40003f06270 */
[----:B------:R-:W-:Y:S01]  /*01d0*/  CS2R R8, SRZ ;  /* 0x0000000000087805 */ /* 0x000fe2000001ff00 */
[----:B------:R-:W-:Y:S01]  /*01e0*/  VIADD R29, R39, 0x300 ;  /* 0x00000300271d7836 */ /* 0x000fe20000000000 */
[----:B------:R-:W-:Y:S01]  /*01f0*/  ISETP.LT.AND P0, PT, R3, 0x100, !P0 ;  /* 0x000001000300780c */ /* 0x000fe20004701270 */
[----:B------:R-:W-:Y:S01]  /*0200*/  IMAD.IADD R14, R0, 0x1, -R11 ;  /* 0x00000001000e7824 */ /* 0x000fe200078e0a0b */
[----:B------:R-:W-:Y:S01]  /*0210*/  CS2R R10, SRZ ;  /* 0x00000000000a7805 */ /* 0x000fe2000001ff00 */
[----:B------:R-:W-:-:S02]  /*0220*/  IMAD.IADD R13, R2, 0x1, R39 ;  /* 0x00000001020d7824 */ /* 0x000fc400078e0227 */
[----:B------:R-:W-:Y:S02]  /*0230*/  IMAD.IADD R15, R2, 0x1, R29 ;  /* 0x00000001020f7824 */ /* 0x000fe400078e021d */
[C---:B------:R-:W-:Y:S02]  /*0240*/  IMAD R13, R14.reuse, 0x6600, R13 ;  /* 0x000066000e0d7824 */ /* 0x040fe400078e020d */
[----:B------:R-:W-:Y:S02]  /*0250*/  IMAD R15, R14, 0x6600, R15 ;  /* 0x000066000e0f7824 */ /* 0x000fe400078e020f */
[----:B--2---:R-:W-:-:S04]  /*0260*/  IMAD.WIDE R12, R13, 0x4, R32 ;  /* 0x000000040d0c7825 */ /* 0x004fc800078e0220 */
[----:B------:R-:W-:Y:S01]  /*0270*/  IMAD.WIDE R16, R15, 0x4, R32 ;  /* 0x000000040f107825 */ /* 0x000fe200078e0220 */
[----:B------:R-:W2:Y:S04]  /*0280*/  @P0 LDG.E.EL.128 R8, desc[UR6][R12.64] ;  /* 0x000000060c080981 */ /* 0x000ea8000c2e1d00 */
[----:B------:R-:W2:Y:S01]  /*0290*/  @P0 LDG.E.EL.128 R20, desc[UR6][R16.64] ;  /* 0x0000000610140981 */ /* 0x000ea2000c2e1d00 */
[----:B------:R-:W-:Y:S01]  /*02a0*/  VIADD R59, R39, 0x600 ;  /* 0x00000600273b7836 */ /* 0x000fe20000000000 */
[----:B------:R-:W-:Y:S02]  /*02b0*/  CS2R R24, SRZ ;  /* 0x0000000000187805 */ /* 0x000fe4000001ff00 */
[----:B------:R-:W-:Y:S01]  /*02c0*/  CS2R R26, SRZ ;  /* 0x00000000001a7805 */ /* 0x000fe2000001ff00 */
[----:B------:R-:W-:-:S04]  /*02d0*/  IMAD.IADD R15, R2, 0x1, R59 ;  /* 0x00000001020f7824 */ /* 0x000fc800078e023b */
[----:B------:R-:W-:-:S04]  /*02e0*/  IMAD R15, R14, 0x6600, R15 ;  /* 0x000066000e0f7824 */ /* 0x000fc800078e020f */
[----:B------:R-:W-:-:S05]  /*02f0*/  IMAD.WIDE R18, R15, 0x4, R32 ;  /* 0x000000040f127825 */ /* 0x000fca00078e0220 */
[----:B------:R-:W3:Y:S01]  /*0300*/  @P0 LDG.E.EL.128 R24, desc[UR6][R18.64] ;  /* 0x0000000612180981 */ /* 0x000ee2000c2e1d00 */
[----:B------:R-:W-:Y:S01]  /*0310*/  VIADD R65, R39, 0x3300 ;  /* 0x0000330027417836 */ /* 0x000fe20000000000 */
[----:B--2---:R-:W-:Y:S02]  /*0320*/  FSETP.GT.AND P2, PT, R20, R8, PT ;  /* 0x000000081400720b */ /* 0x004fe40003f44000 */
[----:B------:R-:W-:Y:S02]  /*0330*/  FSETP.GT.AND P4, PT, R22, R10, PT ;  /* 0x0000000a1600720b */ /* 0x000fe40003f84000 */
[----:B------:R-:W-:Y:S02]  /*0340*/  FSETP.GT.AND P5, PT, R21, R9, PT ;  /* 0x000000091500720b */ /* 0x000fe40003fa4000 */
[----:B------:R-:W-:Y:S02]  /*0350*/  FSETP.NAN.AND P1, PT, R20, R20, PT ;  /* 0x000000141400720b */ /* 0x000fe40003f28000 */
[----:B------:R-:W-:-:S02]  /*0360*/  FSETP.GT.AND P3, PT, R23, R11, PT ;  /* 0x0000000b1700720b */ /* 0x000fc40003f64000 */
[----:B------:R-:W-:Y:S02]  /*0370*/  P2R R12, PR, RZ, 0x4 ;  /* 0x00000004ff0c7803 */ /* 0x000fe40000000000 */
[----:B------:R-:W-:Y:S02]  /*0380*/  P2R R15, PR, RZ, 0x8 ;  /* 0x00000008ff0f7803 */ /* 0x000fe40000000000 */
[----:B------:R-:W-:Y:S02]  /*0390*/  @!P2 SEL R20, R20, R8, P1 ;  /* 0x000000081414a207 */ /* 0x000fe40000800000 */
[C---:B------:R-:W-:Y:S02]  /*03a0*/  FSETP.NAN.AND P1, PT, R22.reuse, R22, PT ;  /* 0x000000161600720b */ /* 0x040fe40003f28000 */
[----:B------:R-:W-:Y:S02]  /*03b0*/  FSETP.NAN.AND P2, PT, R21, R21, PT ;  /* 0x000000151500720b */ /* 0x000fe40003f48000 */
[----:B------:R-:W-:-:S02]  /*03c0*/  @!P4 SEL R22, R22, R10, P1 ;  /* 0x0000000a1616c207 */ /* 0x000fc40000800000 */
[----:B------:R-:W-:Y:S01]  /*03d0*/  @!P5 SEL R21, R21, R9, P2 ;  /* 0x000000091515d207 */ /* 0x000fe20001000000 */
[----:B------:R-:W-:Y:S01]  /*03e0*/  IMAD.IADD R9, R2, 0x1, R65 ;  /* 0x0000000102097824 */ /* 0x000fe200078e0241 */
[----:B---3--:R-:W-:Y:S02]  /*03f0*/  FSETP.NAN.AND P1, PT, R27, R27, PT ;  /* 0x0000001b1b00720b */ /* 0x008fe40003f28000 */
[C---:B------:R-:W-:Y:S01]  /*0400*/  FSETP.NAN.AND P2, PT, R23.reuse, R23, PT ;  /* 0x000000171700720b */ /* 0x040fe20003f48000 */
[----:B------:R-:W-:Y:S01]  /*0410*/  IMAD R9, R14, 0x6600, R9 ;  /* 0x000066000e097824 */ /* 0x000fe200078e0209 */
[----:B------:R-:W-:Y:S02]  /*0420*/  LOP3.LUT R50, R2, 0x4, RZ, 0xfc, !PT ;  /* 0x0000000402327812 */ /* 0x000fe400078efcff */
[----:B------:R-:W-:Y:S01]  /*0430*/  @!P3 SEL R23, R23, R11, P2 ;  /* 0x0000000b1717b207 */ /* 0x000fe20001000000 */
[----:B------:R-:W-:Y:S01]  /*0440*/  IMAD.WIDE R8, R9, 0x4, R32 ;  /* 0x0000000409087825 */ /* 0x000fe200078e0220 */
[----:B------:R-:W-:-:S02]  /*0450*/  FSETP.GEU.AND P2, PT, R22, R26, PT ;  /* 0x0000001a1600720b */ /* 0x000fc40003f4e000 */
[----:B------:R-:W-:Y:S02]  /*0460*/  FSETP.GEU.AND P3, PT, R23, R27, PT ;  /* 0x0000001b1700720b */ /* 0x000fe40003f6e000 */
[----:B------:R-:W-:Y:S02]  /*0470*/  P2R R19, PR, RZ, 0x4 ;  /* 0x00000004ff137803 */ /* 0x000fe40000000000 */
[----:B------:R-:W-:Y:S02]  /*0480*/  @!P1 SEL R27, R27, R23, !P3 ;  /* 0x000000171b1b9207 */ /* 0x000fe40005800000 */
[----:B------:R-:W-:Y:S01]  /*0490*/  FSETP.NAN.AND P1, PT, R26, R26, PT ;  /* 0x0000001a1a00720b */ /* 0x000fe20003f28000 */
[C---:B------:R-:W-:Y:S01]  /*04a0*/  VIADD R71, R39.reuse, 0x3600 ;  /* 0x0000360027477836 */ /* 0x040fe20000000000 */
[----:B------:R-:W-:Y:S01]  /*04b0*/  P2R R11, PR, RZ, 0x8 ;  /* 0x00000008ff0b7803 */ /* 0x000fe20000000000 */
[C---:B------:R-:W-:Y:S01]  /*04c0*/  VIADD R55, R39.reuse, 0x3900 ;  /* 0x0000390027377836 */ /* 0x040fe20000000000 */
[----:B------:R-:W-:Y:S01]  /*04d0*/  P2R R16, PR, RZ, 0x10 ;  /* 0x00000010ff107803 */ /* 0x000fe20000000000 */
[----:B------:R-:W-:Y:S01]  /*04e0*/  VIADD R69, R39, 0x6600 ;  /* 0x0000660027457836 */ /* 0x000fe20000000000 */
[----:B------:R-:W-:-:S07]  /*04f0*/  P2R R13, PR, RZ, 0x20 ;  /* 0x00000020ff0d7803 */ /* 0x000fce0000000000 */
[----:B------:R-:W-:Y:S02]  /*0500*/  @!P1 SEL R26, R26, R22, !P2 ;  /* 0x000000161a1a9207 */ /* 0x000fe40005000000 */
[----:B------:R-:W-:Y:S02]  /*0510*/  CS2R R22, SRZ ;  /* 0x0000000000167805 */ /* 0x000fe4000001ff00 */
[-C--:B------:R-:W-:Y:S02]  /*0520*/  FSETP.NAN.AND P1, PT, R25, R25.reuse, PT ;  /* 0x000000191900720b */ /* 0x080fe40003f28000 */
[----:B------:R-:W-:-:S04]  /*0530*/  FSETP.GEU.AND P2, PT, R21, R25, PT ;  /* 0x000000191500720b */ /* 0x000fc80003f4e000 */
[----:B------:R-:W-:-:S07]  /*0540*/  P2R R17, PR, RZ, 0x4 ;  /* 0x00000004ff117803 */ /* 0x000fce0000000000 */
[----:B------:R-:W-:Y:S02]  /*0550*/  @!P1 SEL R25, R25, R21, !P2 ;  /* 0x0000001519199207 */ /* 0x000fe40005000000 */
[-C--:B------:R-:W-:Y:S02]  /*0560*/  FSETP.NAN.AND P1, PT, R24, R24.reuse, PT ;  /* 0x000000181800720b */ /* 0x080fe40003f28000 */
[----:B------:R-:W-:-:S04]  /*0570*/  FSETP.GEU.AND P2, PT, R20, R24, PT ;  /* 0x000000181400720b */ /* 0x000fc80003f4e000 */
[----:B------:R-:W-:-:S07]  /*0580*/  P2R R18, PR, RZ, 0x4 ;  /* 0x00000004ff127803 */ /* 0x000fce0000000000 */
[----:B------:R-:W-:Y:S02]  /*0590*/  @!P1 SEL R24, R24, R20, !P2 ;  /* 0x0000001418189207 */ /* 0x000fe40005000000 */
[----:B------:R-:W-:-:S06]  /*05a0*/  CS2R R20, SRZ ;  /* 0x0000000000147805 */ /* 0x000fcc000001ff00 */
[----:B------:R-:W2:Y:S02]  /*05b0*/  @P0 LDG.E.EL.128 R20, desc[UR6][R8.64] ;  /* 0x0000000608140981 */ /* 0x000ea4000c2e1d00 */
[-C--:B--2---:R-:W-:Y:S02]  /*05c0*/  FSETP.NAN.AND P1, PT, R20, R20.reuse, PT ;  /* 0x000000141400720b */ /* 0x084fe40003f28000 */
[----:B------:R-:W-:-:S04]  /*05d0*/  FSETP.GEU.AND P2, PT, R24, R20, PT ;  /* 0x000000141800720b */ /* 0x000fc80003f4e000 */
[----:B------:R-:W-:-:S07]  /*05e0*/  P2R R9, PR, RZ, 0x4 ;  /* 0x00000004ff097803 */ /* 0x000fce0000000000 */
[----:B------:R-:W-:Y:S02]  /*05f0*/  @!P1 SEL R20, R20, R24, !P2 ;  /* 0x0000001814149207 */ /* 0x000fe40005000000 */
[-C--:B------:R-:W-:Y:S02]  /*0600*/  FSETP.NAN.AND P1, PT, R21, R21.reuse, PT ;  /* 0x000000151500720b */ /* 0x080fe40003f28000 */
[----:B------:R-:W-:-:S04]  /*0610*/  FSETP.GEU.AND P2, PT, R25, R21, PT ;  /* 0x000000151900720b */ /* 0x000fc80003f4e000 */
[----:B------:R-:W-:-:S07]  /*0620*/  P2R R8, PR, RZ, 0x4 ;  /* 0x00000004ff087803 */ /* 0x000fce0000000000 */
[----:B------:R-:W-:Y:S01]  /*0630*/  @!P1 SEL R21, R21, R25, !P2 ;  /* 0x0000001915159207 */ /* 0x000fe20005000000 */
[----:B------:R-:W-:Y:S01]  /*0640*/  IMAD.IADD R25, R2, 0x1, R71 ;  /* 0x0000000102197824 */ /* 0x000fe200078e0247 */
[-C--:B------:R-:W-:Y:S02]  /*0650*/  FSETP.NAN.AND P1, PT, R22, R22.reuse, PT ;  /* 0x000000161600720b */ /* 0x080fe40003f28000 */
[----:B------:R-:W-:Y:S01]  /*0660*/  FSETP.GEU.AND P2, PT, R26, R22, PT ;  /* 0x000000161a00720b */ /* 0x000fe20003f4e000 */
[----:B------:R-:W-:Y:S01]  /*0670*/  IMAD R31, R14, 0x6600, R25 ;  /* 0x000066000e1f7824 */ /* 0x000fe200078e0219 */
[----:B------:R-:W-:Y:S02]  /*0680*/  CS2R R24, SRZ ;  /* 0x0000000000187805 */ /* 0x000fe4000001ff00 */
[----:B------:R-:W-:Y:S01]  /*0690*/  P2R R4, PR, RZ, 0x4 ;  /* 0x00000004ff047803 */ /* 0x000fe20000000000 */
[----:B------:R-:W-:-:S06]  /*06a0*/  IMAD.WIDE R30, R31, 0x4, R32 ;  /* 0x000000041f1e7825 */ /* 0x000fcc00078e0220 */
        /* <DEDUP_REMOVED lines=14> */
[----:B------:R-:W-:Y:S02]  /*0790*/  @!P1 SEL R26, R26, R22, !P2 ;  /* 0x000000161a1a9207 */ /* 0x000fe40005000000 */
[----:B------:R-:W-:Y:S02]  /*07a0*/  CS2R R22, SRZ ;  /* 0x0000000000167805 */ /* 0x000fe4000001ff00 */
[-C--:B------:R-:W-:Y:S02]  /*07b0*/  FSETP.NAN.AND P1, PT, R25, R25.reuse, PT ;  /* 0x000000191900720b */ /* 0x080fe40003f28000 */
[----:B------:R-:W-:-:S04]  /*07c0*/  FSETP.GEU.AND P2, PT, R21, R25, PT ;  /* 0x000000191500720b */ /* 0x000fc80003f4e000 */
[----:B------:R-:W-:-:S07]  /*07d0*/  P2R R35, PR, RZ, 0x4 ;  /* 0x00000004ff237803 */ /* 0x000fce0000000000 */
[----:B------:R-:W-:Y:S01]  /*07e0*/  @!P1 SEL R25, R25, R21, !P2 ;  /* 0x0000001519199207 */ /* 0x000fe20005000000 */
[----:B------:R-:W-:Y:S01]  /*07f0*/  IMAD.IADD R21, R2, 0x1, R55 ;  /* 0x0000000102157824 */ /* 0x000fe200078e0237 */
[-C--:B------:R-:W-:Y:S02]  /*0800*/  FSETP.NAN.AND P1, PT, R24, R24.reuse, PT ;  /* 0x000000181800720b */ /* 0x080fe40003f28000 */
[----:B------:R-:W-:Y:S01]  /*0810*/  FSETP.GEU.AND P2, PT, R20, R24, PT ;  /* 0x000000181400720b */ /* 0x000fe20003f4e000 */
[----:B------:R-:W-:-:S03]  /*0820*/  IMAD R31, R14, 0x6600, R21 ;  /* 0x000066000e1f7824 */ /* 0x000fc600078e0215 */
[----:B------:R-:W-:Y:S01]  /*0830*/  P2R R36, PR, RZ, 0x4 ;  /* 0x00000004ff247803 */ /* 0x000fe20000000000 */
[----:B------:R-:W-:-:S06]  /*0840*/  IMAD.WIDE R30, R31, 0x4, R32 ;  /* 0x000000041f1e7825 */ /* 0x000fcc00078e0220 */
        /* <DEDUP_REMOVED lines=24> */
[----:B------:R-:W2:Y:S01]  /*09d0*/  @P0 LDG.E.EL.128 R24, desc[UR6][R30.64] ;  /* 0x000000061e180981 */ /* 0x000ea2000c2e1d00 */
[----:B------:R-:W-:Y:S01]  /*09e0*/  VIADD R63, R39, 0x6900 ;  /* 0x00006900273f7836 */ /* 0x000fe20000000000 */
        /* <DEDUP_REMOVED lines=21> */
[----:B------:R1:W2:Y:S01]  /*0b40*/  @P0 LDG.E.EL.128 R20, desc[UR6][R30.64] ;  /* 0x000000061e140981 */ /* 0x0002a2000c2e1d00 */
[----:B------:R-:W-:Y:S01]  /*0b50*/  IMAD.IADD R51, R50, 0x1, R29 ;  /* 0x0000000132337824 */ /* 0x000fe200078e021d */
[----:B------:R-:W-:-:S03]  /*0b60*/  CS2R R28, SRZ ;  /* 0x00000000001c7805 */ /* 0x000fc6000001ff00 */
[----:B------:R-:W-:-:S04]  /*0b70*/  IMAD R51, R14, 0x6600, R51 ;  /* 0x000066000e337824 */ /* 0x000fc800078e0233 */
[----:B------:R-:W-:-:S04]  /*0b80*/  IMAD.WIDE R52, R51, 0x4, R32 ;  /* 0x0000000433347825 */ /* 0x000fc800078e0220 */
[----:B-1----:R-:W-:-:S04]  /*0b90*/  IMAD.IADD R31, R50, 0x1, R39 ;  /* 0x00000001321f7824 */ /* 0x002fc800078e0227 */
[----:B------:R-:W-:Y:S01]  /*0ba0*/  IMAD R57, R14, 0x6600, R31 ;  /* 0x000066000e397824 */ /* 0x000fe200078e021f */
[----:B------:R-:W-:-:S03]  /*0bb0*/  CS2R R30, SRZ ;  /* 0x00000000001e7805 */ /* 0x000fc6000001ff00 */
[----:B------:R-:W-:-:S03]  /*0bc0*/  IMAD.WIDE R56, R57, 0x4, R32 ;  /* 0x0000000439387825 */ /* 0x000fc600078e0220 */
[----:B------:R-:W3:Y:S01]  /*0bd0*/  @P0 LDG.E.EL.128 R28, desc[UR6][R52.64] ;  /* 0x00000006341c0981 */ /* 0x000ee2000c2e1d00 */
        /* <DEDUP_REMOVED lines=18> */
[----:B------:R-:W2:Y:S01]  /*0d00*/  @P0 LDG.E.EL.128 R24, desc[UR6][R56.64] ;  /* 0x0000000638180981 */ /* 0x000ea2000c2e1d00 */
[----:B---3--:R-:W-:Y:S01]  /*0d10*/  FSETP.NAN.AND P1, PT, R28, R28, PT ;  /* 0x0000001c1c00720b */ /* 0x008fe20003f28000 */
[----:B------:R-:W-:-:S04]  /*0d20*/  IMAD.IADD R59, R50, 0x1, R59 ;  /* 0x00000001323b7824 */ /* 0x000fc800078e023b */
[----:B------:R-:W-:-:S04]  /*0d30*/  IMAD R59, R14, 0x6600, R59 ;  /* 0x000066000e3b7824 */ /* 0x000fc800078e023b */
[----:B------:R-:W-:Y:S01]  /*0d40*/  IMAD.WIDE R58, R59, 0x4, R32 ;  /* 0x000000043b3a7825 */ /* 0x000fe200078e0220 */
[----:B--2---:R-:W-:-:S04]  /*0d50*/  FSETP.GT.AND P2, PT, R28, R24, PT ;  /* 0x000000181c00720b */ /* 0x004fc80003f44000 */
[----:B------:R-:W-:-:S09]  /*0d60*/  P2R R51, PR, RZ, 0x4 ;  /* 0x00000004ff337803 */ /* 0x000fd20000000000 */
[----:B------:R-:W-:Y:S02]  /*0d70*/  @!P2 SEL R28, R28, R24, P1 ;  /* 0x000000181c1ca207 */ /* 0x000fe40000800000 */
[C---:B------:R-:W-:Y:S02]  /*0d80*/  FSETP.GT.AND P2, PT, R29.reuse, R25, PT ;  /* 0x000000191d00720b */ /* 0x040fe40003f44000 */
[----:B------:R-:W-:Y:S02]  /*0d90*/  FSETP.NAN.AND P1, PT, R29, R29, PT ;  /* 0x0000001d1d00720b */ /* 0x000fe40003f28000 */
        /* <DEDUP_REMOVED lines=8> */
[----:B------:R-:W-:-:S09]  /*0e20*/  CS2R R24, SRZ ;  /* 0x0000000000187805 */ /* 0x000fd2000001ff00 */
[----:B------:R-:W-:Y:S02]  /*0e30*/  @!P2 SEL R31, R31, R27, P1 ;  /* 0x0000001b1f1fa207 */ /* 0x000fe40000800000 */
[----:B------:R-:W-:-:S06]  /*0e40*/  CS2R R26, SRZ ;  /* 0x00000000001a7805 */ /* 0x000fcc000001ff00 */
[----:B------:R-:W2:Y:S01]  /*0e50*/  @P0 LDG.E.EL.128 R24, desc[UR6][R58.64] ;  /* 0x000000063a180981 */ /* 0x000ea2000c2e1d00 */
[----:B------:R-:W-:Y:S01]  /*0e60*/  P2R R56, PR, RZ, 0x4 ;  /* 0x00000004ff387803 */ /* 0x000fe20000000000 */
[----:B------:R-:W-:-:S04]  /*0e70*/  IMAD.IADD R65, R50, 0x1, R65 ;  /* 0x0000000132417824 */ /* 0x000fc800078e0241 */
[----:B------:R-:W-:-:S04]  /*0e80*/  IMAD R65, R14, 0x6600, R65 ;  /* 0x000066000e417824 */ /* 0x000fc800078e0241 */
[----:B------:R-:W-:Y:S01]  /*0e90*/  IMAD.WIDE R64, R65, 0x4, R32 ;  /* 0x0000000441407825 */ /* 0x000fe200078e0220 */
[-C--:B--2---:R-:W-:Y:S02]  /*0ea0*/  FSETP.NAN.AND P1, PT, R27, R27.reuse, PT ;  /* 0x0000001b1b00720b */ /* 0x084fe40003f28000 */
[----:B------:R-:W-:-:S11]  /*0eb0*/  FSETP.GEU.AND P2, PT, R31, R27, PT ;  /* 0x0000001b1f00720b */ /* 0x000fd60003f4e000 */
[----:B------:R-:W-:Y:S02]  /*0ec0*/  @!P1 SEL R27, R27, R31, !P2 ;  /* 0x0000001f1b1b9207 */ /* 0x000fe40005000000 */
[-C--:B------:R-:W-:Y:S02]  /*0ed0*/  FSETP.NAN.AND P1, PT, R26, R26.reuse, PT ;  /* 0x0000001a1a00720b */ /* 0x080fe40003f28000 */
[----:B------:R-:W-:Y:S02]  /*0ee0*/  P2R R58, PR, RZ, 0x4 ;  /* 0x00000004ff3a7803 */ /* 0x000fe40000000000 */
[----:B------:R-:W-:-:S09]  /*0ef0*/  FSETP.GEU.AND P2, PT, R30, R26, PT ;  /* 0x0000001a1e00720b */ /* 0x000fd20003f4e000 */
[----:B------:R-:W-:Y:S02]  /*0f00*/  @!P1 SEL R26, R26, R30, !P2 ;  /* 0x0000001e1a1a9207 */ /* 0x000fe40005000000 */
[-C--:B------:R-:W-:Y:S02]  /*0f10*/  FSETP.NAN.AND P1, PT, R25, R25.reuse, PT ;  /* 0x000000191900720b */ /* 0x080fe40003f28000 */
[----:B------:R-:W-:Y:S02]  /*0f20*/  P2R R59, PR, RZ, 0x4 ;  /* 0x00000004ff3b7803 */ /* 0x000fe40000000000 */
[----:B------:R-:W-:-:S09]  /*0f30*/  FSETP.GEU.AND P2, PT, R29, R25, PT ;  /* 0x000000191d00720b */ /* 0x000fd20003f4e000 */
[----:B------:R-:W-:Y:S02]  /*0f40*/  @!P1 SEL R25, R25, R29, !P2 ;  /* 0x0000001d19199207 */ /* 0x000fe40005000000 */
[-C--:B------:R-:W-:Y:S02]  /*0f50*/  FSETP.NAN.AND P1, PT, R24, R24.reuse, PT ;  /* 0x000000181800720b */ /* 0x080fe40003f28000 */
[----:B------:R-:W-:Y:S02]  /*0f60*/  P2R R60, PR, RZ, 0x4 ;  /* 0x00000004ff3c7803 */ /* 0x000fe40000000000 */
[----:B------:R-:W-:Y:S02]  /*0f70*/  FSETP.GEU.AND P2, PT, R28, R24, PT ;  /* 0x000000181c00720b */ /* 0x000fe40003f4e000 */
[----:B------:R-:W-:-:S07]  /*0f80*/  CS2R R30, SRZ ;  /* 0x00000000001e7805 */ /* 0x000fce000001ff00 */
[----:B------:R-:W-:Y:S02]  /*0f90*/  @!P1 SEL R24, R24, R28, !P2 ;  /* 0x0000001c18189207 */ /* 0x000fe40005000000 */
        /* <DEDUP_REMOVED lines=45> */
[----:B------:R1:W2:Y:S01]  /*1270*/  @P0 LDG.E.EL.128 R28, desc[UR6][R54.64] ;  /* 0x00000006361c0981 */ /* 0x0002a2000c2e1d00 */
[----:B------:R-:W-:Y:S01]  /*1280*/  P2R R70, PR, RZ, 0x4 ;  /* 0x00000004ff467803 */ /* 0x000fe20000000000 */
[----:B------:R-:W-:-:S04]  /*1290*/  IMAD.IADD R69, R50, 0x1, R69 ;  /* 0x0000000132457824 */ /* 0x000fc800078e0245 */
[----:B-1----:R-:W-:-:S04]  /*12a0*/  IMAD R55, R14, 0x6600, R69 ;  /* 0x000066000e377824 */ /* 0x002fc800078e0245 */
        /* <DEDUP_REMOVED lines=42> */
[----:B------:R-:W-:Y:S01]  /*1550*/  VIADD R39, R39, 0x6c00 ;  /* 0x00006c0027277836 */ /* 0x000fe20000000000 */
[-C--:B--2---:R-:W-:Y:S02]  /*1560*/  FSETP.NAN.AND P1, PT, R28, R28.reuse, PT ;  /* 0x0000001c1c00720b */ /* 0x084fe40003f28000 */
[----:B------:R-:W-:Y:S02]  /*1570*/  FSETP.NAN.AND P3, PT, R29, R29, PT ;  /* 0x0000001d1d00720b */ /* 0x000fe40003f68000 */
[----:B------:R-:W-:-:S09]  /*1580*/  FSETP.GEU.AND P2, PT, R24, R28, PT ;  /* 0x0000001c1800720b */ /* 0x000fd20003f4e000 */
[----:B------:R-:W-:Y:S02]  /*1590*/  @!P1 SEL R28, R28, R24, !P2 ;  /* 0x000000181c1c9207 */ /* 0x000fe40005000000 */
[----:B------:R-:W-:-:S04]  /*15a0*/  FSETP.GEU.AND P1, PT, R25, R29, PT ;  /* 0x0000001d1900720b */ /* 0x000fc80003f2e000 */
[----:B------:R-:W-:Y:S02]  /*15b0*/  @!P3 SEL R29, R29, R25, !P1 ;  /* 0x000000191d1db207 */ /* 0x000fe40004800000 */
[-C--:B------:R-:W-:Y:S02]  /*15c0*/  FSETP.NAN.AND P3, PT, R30, R30.reuse, PT ;  /* 0x0000001e1e00720b */ /* 0x080fe40003f68000 */
[----:B------:R-:W-:Y:S01]  /*15d0*/  FSETP.GEU.AND P4, PT, R26, R30, PT ;  /* 0x0000001e1a00720b */ /* 0x000fe20003f8e000 */
[----:B------:R-:W-:Y:S01]  /*15e0*/  IMAD.IADD R25, R2, 0x1, R39 ;  /* 0x0000000102197824 */ /* 0x000fe200078e0227 */
[----:B------:R-:W-:-:S09]  /*15f0*/  P2R R78, PR, RZ, 0x2 ;  /* 0x00000002ff4e7803 */ /* 0x000fd20000000000 */
[----:B------:R-:W-:Y:S02]  /*1600*/  @!P3 SEL R30, R30, R26, !P4 ;  /* 0x0000001a1e1eb207 */ /* 0x000fe40006000000 */
[-C--:B------:R-:W-:Y:S02]  /*1610*/  FSETP.NAN.AND P3, PT, R31, R31.reuse, PT ;  /* 0x0000001f1f00720b */ /* 0x080fe40003f68000 */
[----:B------:R-:W-:Y:S01]  /*1620*/  FSETP.GEU.AND P1, PT, R27, R31, PT ;  /* 0x0000001f1b00720b */ /* 0x000fe20003f2e000 */
[----:B------:R-:W-:Y:S01]  /*1630*/  IMAD R55, R14, 0x6600, R25 ;  /* 0x000066000e377824 */ /* 0x000fe200078e0219 */
[----:B------:R-:W-:-:S03]  /*1640*/  CS2R R24, SRZ ;  /* 0x0000000000187805 */ /* 0x000fc6000001ff00 */
[----:B------:R-:W-:-:S06]  /*1650*/  IMAD.WIDE R54, R55, 0x4, R32 ;  /* 0x0000000437367825 */ /* 0x000fcc00078e0220 */
        /* <DEDUP_REMOVED lines=20> */
[----:B------:R-:W-:-:S04]  /*17a0*/  FSETP.GEU.AND P1, PT, R23, R27, PT ;  /* 0x0000001b1700720b */ /* 0x000fc80003f2e000 */
[----:B------:R-:W-:-:S05]  /*17b0*/  P2R R22, PR, RZ, 0x2 ;  /* 0x00000002ff167803 */ /* 0x000fca0000000000 */
[----:B------:R-:W-:Y:S02]  /*17c0*/  @!P3 SEL R27, R27, R23, !P1 ;  /* 0x000000171b1bb207 */ /* 0x000fe40004800000 */
[----:B------:R-:W-:-:S04]  /*17d0*/  ISETP.NE.AND P1, PT, R65, RZ, PT ;  /* 0x000000ff4100720c */ /* 0x000fc80003f25270 */
[----:B------:R-:W-:Y:S02]  /*17e0*/  P2R R20, PR, RZ, 0x2 ;  /* 0x00000002ff147803 */ /* 0x000fe40000000000 */
        /* <DEDUP_REMOVED lines=28> */
[----:B------:R-:W-:Y:S02]  /*19b0*/  ISETP.NE.AND P1, PT, R16, RZ, PT ;  /* 0x000000ff1000720c */ /* 0x000fe40003f25270 */
[----:B------:R-:W-:Y:S02]  /*19c0*/  CS2R R12, SRZ ;  /* 0x00000000000c7805 */ /* 0x000fe4000001ff00 */
[----:B------:R-:W-:Y:S02]  /*19d0*/  P2R R81, PR, RZ, 0x2 ;  /* 0x00000002ff517803 */ /* 0x000fe40000000000 */
[----:B------:R-:W-:Y:S02]  /*19e0*/  ISETP.NE.AND P1, PT, R15, RZ, PT ;  /* 0x000000ff0f00720c */ /* 0x000fe40003f25270 */
[----:B------:R-:W-:-:S06]  /*19f0*/  CS2R R14, SRZ ;  /* 0x00000000000e7805 */ /* 0x000fcc000001ff00 */
[----:B------:R1:W2:Y:S01]  /*1a00*/  @P0 LDG.E.EL.128 R12, desc[UR6][R32.64] ;  /* 0x00000006200c0981 */ /* 0x0002a2000c2e1d00 */
[----:B------:R-:W-:Y:S02]  /*1a10*/  P2R R79, PR, RZ, 0x10 ;  /* 0x00000010ff4f7803 */ /* 0x000fe40000000000 */
[----:B------:R-:W-:Y:S02]  /*1a20*/  P2R R16, PR, RZ, 0x2 ;  /* 0x00000002ff107803 */ /* 0x000fe40000000000 */
[----:B-1----:R-:W-:Y:S02]  /*1a30*/  P2R R32, PR, RZ, 0x1 ;  /* 0x00000001ff207803 */ /* 0x002fe40000000000 */
[----:B------:R-:W-:Y:S02]  /*1a40*/  ISETP.NE.AND P0, PT, R57, RZ, PT ;  /* 0x000000ff3900720c */ /* 0x000fe40003f05270 */
[----:B------:R-:W-:Y:S02]  /*1a50*/  P2R R63, PR, RZ, 0x4 ;  /* 0x00000004ff3f7803 */ /* 0x000fe40000000000 */
[----:B------:R-:W-:-:S02]  /*1a60*/  ISETP.NE.AND P2, PT, R67, RZ, PT ;  /* 0x000000ff4300720c */ /* 0x000fc40003f45270 */
[-C--:B--2---:R-:W-:Y:S02]  /*1a70*/  FSETP.NAN.AND P4, PT, R12, R12.reuse, PT ;  /* 0x0000000c0c00720b */ /* 0x084fe40003f88000 */
[----:B------:R-:W-:Y:S02]  /*1a80*/  FSETP.NAN.AND P5, PT, R13, R13, PT ;  /* 0x0000000d0d00720b */ /* 0x000fe40003fa8000 */
[----:B------:R-:W-:Y:S02]  /*1a90*/  FSETP.GEU.AND P3, PT, R28, R12, PT ;  /* 0x0000000c1c00720b */ /* 0x000fe40003f6e000 */
[----:B------:R-:W-:Y:S02]  /*1aa0*/  FSETP.NAN.AND P6, PT, R14, R14, PT ;  /* 0x0000000e0e00720b */ /* 0x000fe40003fc8000 */
[----:B------:R-:W-:-:S05]  /*1ab0*/  FSETP.NAN.AND P1, PT, R15, R15, PT ;  /* 0x0000000f0f00720b */ /* 0x000fca0003f28000 */
[----:B------:R-:W-:Y:S02]  /*1ac0*/  @!P4 SEL R12, R12, R28, !P3 ;  /* 0x0000001c0c0cc207 */ /* 0x000fe40005800000 */
[----:B------:R-:W-:-:S04]  /*1ad0*/  FSETP.GEU.AND P4, PT, R29, R13, PT ;  /* 0x0000000d1d00720b */ /* 0x000fc80003f8e000 */
[----:B------:R-:W-:Y:S02]  /*1ae0*/  @!P5 SEL R13, R13, R29, !P4 ;  /* 0x0000001d0d0dd207 */ /* 0x000fe40006000000 */
[----:B------:R-:W-:-:S04]  /*1af0*/  FSETP.GEU.AND P5, PT, R30, R14, PT ;  /* 0x0000000e1e00720b */ /* 0x000fc80003fae000 */
[----:B------:R-:W-:Y:S02]  /*1b00*/  @!P6 SEL R14, R14, R30, !P5 ;  /* 0x0000001e0e0ee207 */ /* 0x000fe40006800000 */
[----:B------:R-:W-:-:S04]  /*1b10*/  FSETP.GEU.AND P6, PT, R31, R15, PT ;  /* 0x0000000f1f00720b */ /* 0x000fc80003fce000 */
[----:B------:R-:W-:Y:S02]  /*1b20*/  @!P1 SEL R15, R15, R31, !P6 ;  /* 0x0000001f0f0f9207 */ /* 0x000fe40007000000 */
[----:B------:R-:W-:Y:S02]  /*1b30*/  ISETP.NE.AND P1, PT, R16, RZ, PT ;  /* 0x000000ff1000720c */ /* 0x000fe40003f25270 */
[----:B------:R-:W-:Y:S02]  /*1b40*/  P2R R28, PR, RZ, 0x8 ;  /* 0x00000008ff1c7803 */ /* 0x000fe40000000000 */
[----:B------:R-:W-:Y:S02]  /*1b50*/  ISETP.NE.AND P3, PT, R0, RZ, PT ;  /* 0x000000ff0000720c */ /* 0x000fe40003f65270 */
[----:B------:R-:W-:Y:S02]  /*1b60*/  SEL R0, RZ, 0x1, !P1 ;  /* 0x00000001ff007807 */ /* 0x000fe40004800000 */
[----:B------:R-:W-:-:S02]  /*1b70*/  ISETP.NE.AND P1, PT, R81, RZ, PT ;  /* 0x000000ff5100720c */ /* 0x000fc40003f25270 */
[----:B------:R-:W-:Y:S02]  /*1b80*/  P2R R30, PR, RZ, 0x20 ;  /* 0x00000020ff1e7803 */ /* 0x000fe40000000000 */
[----:B------:R-:W-:Y:S02]  /*1b90*/  ISETP.NE.AND P5, PT, R8, RZ, PT ;  /* 0x000000ff0800720c */ /* 0x000fe40003fa5270 */
[----:B------:R-:W-:Y:S02]  /*1ba0*/  SEL R8, RZ, 0x1, !P1 ;  /* 0x00000001ff087807 */ /* 0x000fe40004800000 */
[----:B------:R-:W-:-:S04]  /*1bb0*/  ISETP.NE.AND P1, PT, R11, RZ, PT ;  /* 0x000000ff0b00720c */ /* 0x000fc80003f25270 */
        /* <DEDUP_REMOVED lines=11> */
[----:B------:R-:W-:Y:S02]  /*1c70*/  ISETP.NE.AND P1, PT, R61, RZ, PT ;  /* 0x000000ff3d00720c */ /* 0x000fe40003f25270 */
[----:B------:R-:W-:Y:S02]  /*1c80*/  P2R R29, PR, RZ, 0x10 ;  /* 0x00000010ff1d7803 */ /* 0x000fe40000000000 */
[----:B------:R-:W-:Y:S02]  /*1c90*/  ISETP.NE.AND P4, PT, R4, RZ, PT ;  /* 0x000000ff0400720c */ /* 0x000fe40003f85270 */
[----:B------:R-:W-:Y:S02]  /*1ca0*/  SEL R4, R0, 0x2, P1 ;  /* 0x0000000200047807 */ /* 0x000fe40000800000 */
[----:B------:R-:W-:-:S02]  /*1cb0*/  ISETP.NE.AND P1, PT, R19, RZ, PT ;  /* 0x000000ff1300720c */ /* 0x000fc40003f25270 */
[----:B------:R-:W-:Y:S02]  /*1cc0*/  P2R R31, PR, RZ, 0x40 ;  /* 0x00000040ff1f7803 */ /* 0x000fe40000000000 */
[----:B------:R-:W-:Y:S02]  /*1cd0*/  ISETP.NE.AND P6, PT, R9, RZ, PT ;  /* 0x000000ff0900720c */ /* 0x000fe40003fc5270 */
[----:B------:R-:W-:Y:S02]  /*1ce0*/  SEL R9, R8, 0x2, P1 ;  /* 0x0000000208097807 */ /* 0x000fe40000800000 */
[----:B------:R-:W-:-:S04]  /*1cf0*/  ISETP.NE.AND P1, PT, R17, RZ, PT ;  /* 0x000000ff1100720c */ /* 0x000fc80003f25270 */
[----:B------:R-:W-:Y:S02]  /*1d00*/  SEL R11, R11, 0x2, P1 ;  /* 0x000000020b0b7807 */ /* 0x000fe40000800000 */
[----:B------:R-:W-:-:S04]  /*1d10*/  ISETP.NE.AND P1, PT, R18, RZ, PT ;  /* 0x000000ff1200720c */ /* 0x000fc80003f25270 */
[----:B------:R-:W-:Y:S02]  /*1d20*/  SEL R8, R16, 0x2, P1 ;  /* 0x0000000210087807 */ /* 0x000fe40000800000 */
[----:B------:R-:W-:Y:S02]  /*1d30*/  SEL R16, R4, 0x3, P3 ;  /* 0x0000000304107807 */ /* 0x000fe40001800000 */
[----:B------:R-:W-:Y:S02]  /*1d40*/  ISETP.NE.AND P3, PT, R34, RZ, PT ;  /* 0x000000ff2200720c */ /* 0x000fe40003f65270 */
[----:B------:R-:W-:Y:S02]  /*1d50*/  SEL R8, R8, 0x3, P6 ;  /* 0x0000000308087807 */ /* 0x000fe40003000000 */
[----:B------:R-:W-:Y:S02]  /*1d60*/  ISETP.NE.AND P6, PT, R77, RZ, PT ;  /* 0x000000ff4d00720c */ /* 0x000fe40003fc5270 */
[----:B------:R-:W-:-:S02]  /*1d70*/  P2R R34, PR, RZ, 0x8 ;  /* 0x00000008ff227803 */ /* 0x000fc40000000000 */
[----:B------:R-:W-:Y:S02]  /*1d80*/  ISETP.NE.AND P1, PT, R58, RZ, PT ;  /* 0x000000ff3a00720c */ /* 0x000fe40003f25270 */
        /* <DEDUP_REMOVED lines=8> */
[----:B------:R-:W-:Y:S02]  /*1e10*/  ISETP.NE.AND P1, PT, R60, RZ, PT ;  /* 0x000000ff3c00720c */ /* 0x000fe40003f25270 */
[----:B------:R-:W-:Y:S02]  /*1e20*/  P2R R17, PR, RZ, 0x40 ;  /* 0x00000040ff117803 */ /* 0x000fe40000000000 */
[----:B------:R-:W-:-:S02]  /*1e30*/  ISETP.NE.AND P6, PT, R69, RZ, PT ;  /* 0x000000ff4500720c */ /* 0x000fc40003fc5270 */
[----:B------:R-:W-:Y:S02]  /*1e40*/  SEL R50, R50, 0x2, P1 ;  /* 0x0000000232327807 */ /* 0x000fe40000800000 */
[----:B------:R-:W-:Y:S02]  /*1e50*/  ISETP.NE.AND P1, PT, R23, RZ, PT ;  /* 0x000000ff1700720c */ /* 0x000fe40003f25270 */
[----:B------:R-:W-:Y:S02]  /*1e60*/  P2R R18, PR, RZ, 0x40 ;  /* 0x00000040ff127803 */ /* 0x000fe40000000000 */
[----:B------:R-:W-:Y:S02]  /*1e70*/  ISETP.NE.AND P6, PT, R45, RZ, PT ;  /* 0x000000ff2d00720c */ /* 0x000fe40003fc5270 */
[----:B------:R-:W-:Y:S02]  /*1e80*/  SEL R51, R51, 0x2, P1 ;  /* 0x0000000233337807 */ /* 0x000fe40000800000 */
[----:B------:R-:W-:-:S02]  /*1e90*/  ISETP.NE.AND P1, PT, R20, RZ, PT ;  /* 0x000000ff1400720c */ /* 0x000fc40003f25270 */
        /* <DEDUP_REMOVED lines=12> */
[----:B------:R-:W-:Y:S02]  /*1f60*/  SEL R4, R51, 0x3, P0 ;  /* 0x0000000333047807 */ /* 0x000fe40000000000 */
        /* <DEDUP_REMOVED lines=18> */
[----:B------:R-:W-:Y:S02]  /*2090*/  ISETP.NE.AND P0, PT, R35, RZ, PT ;  /* 0x000000ff2300720c */ /* 0x000fe40003f05270 */
[----:B------:R-:W-:Y:S02]  /*20a0*/  P2R R35, PR, RZ, 0x40 ;  /* 0x00000040ff237803 */ /* 0x000fe40000000000 */
[----:B------:R-:W-:Y:S02]  /*20b0*/  P2R R33, PR, RZ, 0x8 ;  /* 0x00000008ff217803 */ /* 0x000fe40000000000 */
[----:B------:R-:W-:-:S02]  /*20c0*/  ISETP.NE.AND P6, PT, R36, RZ, PT ;  /* 0x000000ff2400720c */ /* 0x000fc40003fc5270 */
[----:B------:R-:W-:Y:S02]  /*20d0*/  ISETP.NE.AND P3, PT, R62, RZ, PT ;  /* 0x000000ff3e00720c */ /* 0x000fe40003f65270 */
[----:B------:R-:W-:Y:S02]  /*20e0*/  SEL R8, R8, 0x4, P6 ;  /* 0x0000000408087807 */ /* 0x000fe40003000000 */
[----:B------:R-:W-:Y:S02]  /*20f0*/  SEL R0, R0, 0x3, P3 ;  /* 0x0000000300007807 */ /* 0x000fe40001800000 */
[----:B------:R-:W-:Y:S02]  /*2100*/  ISETP.NE.AND P6, PT, R35, RZ, PT ;  /* 0x000000ff2300720c */ /* 0x000fe40003fc5270 */
[----:B------:R-:W-:Y:S02]  /*2110*/  SEL R39, R39, 0x3, P2 ;  /* 0x0000000327277807 */ /* 0x000fe40001000000 */
[----:B------:R-:W-:-:S02]  /*2120*/  SEL R0, R0, 0x4, P6 ;  /* 0x0000000400007807 */ /* 0x000fc40003000000 */
[----:B------:R-:W-:Y:S02]  /*2130*/  ISETP.NE.AND P6, PT, R37, RZ, PT ;  /* 0x000000ff2500720c */ /* 0x000fe40003fc5270 */
[----:B------:R-:W-:Y:S02]  /*2140*/  SEL R50, R50, 0x3, P1 ;  /* 0x0000000332327807 */ /* 0x000fe40000800000 */
[----:B------:R-:W-:Y:S02]  /*2150*/  SEL R39, R39, 0x4, P6 ;  /* 0x0000000427277807 */ /* 0x000fe40003000000 */
[----:B------:R-:W-:-:S04]  /*2160*/  ISETP.NE.AND P6, PT, R38, RZ, PT ;  /* 0x000000ff2600720c */ /* 0x000fc80003fc5270 */
[----:B------:R-:W-:Y:S02]  /*2170*/  SEL R50, R50, 0x4, P6 ;  /* 0x0000000432327807 */ /* 0x000fe40003000000 */
[----:B------:R-:W-:Y:S02]  /*2180*/  ISETP.NE.AND P6, PT, R40, RZ, PT ;  /* 0x000000ff2800720c */ /* 0x000fe40003fc5270 */
[----:B------:R-:W-:Y:S02]  /*2190*/  SEL R11, R11, 0x3, P5 ;  /* 0x000000030b0b7807 */ /* 0x000fe40002800000 */
[----:B------:R-:W-:Y:S02]  /*21a0*/  SEL R4, R4, 0x4, P6 ;  /* 0x0000000404047807 */ /* 0x000fe40003000000 */
[----:B------:R-:W-:Y:S02]  /*21b0*/  ISETP.NE.AND P6, PT, R41, RZ, PT ;  /* 0x000000ff2900720c */ /* 0x000fe40003fc5270 */
[----:B------:R-:W-:-:S02]  /*21c0*/  ISETP.NE.AND P3, PT, R33, RZ, PT ;  /* 0x000000ff2100720c */ /* 0x000fc40003f65270 */
[----:B------:R-:W-:Y:S02]  /*21d0*/  SEL R8, R8, 0x5, P6 ;  /* 0x0000000508087807 */ /* 0x000fe40003000000 */
[----:B------:R-:W-:Y:S02]  /*21e0*/  SEL R16, R16, 0x4, P3 ;  /* 0x0000000410107807 */ /* 0x000fe40001800000 */
[----:B------:R-:W-:Y:S02]  /*21f0*/  SEL R11, R11, 0x4, P0 ;  /* 0x000000040b0b7807 */ /* 0x000fe40000000000 */
[----:B------:R-:W-:Y:S02]  /*2200*/  ISETP.NE.AND P6, PT, R42, RZ, PT ;  /* 0x000000ff2a00720c */ /* 0x000fe40003fc5270 */
[----:B------:R-:W-:Y:S02]  /*2210*/  SEL R9, R9, 0x3, P4 ;  /* 0x0000000309097807 */ /* 0x000fe40002000000 */
[----:B------:R-:W-:-:S02]  /*2220*/  ISETP.NE.AND P3, PT, R34, RZ, PT ;  /* 0x000000ff2200720c */ /* 0x000fc40003f65270 */
[----:B------:R-:W-:Y:S02]  /*2230*/  SEL R11, R11, 0x5, P6 ;  /* 0x000000050b0b7807 */ /* 0x000fe40003000000 */
[----:B------:R-:W-:Y:S02]  /*2240*/  SEL R9, R9, 0x4, P3 ;  /* 0x0000000409097807 */ /* 0x000fe40001800000 */
[----:B------:R-:W-:-:S04]  /*2250*/  ISETP.NE.AND P6, PT, R43, RZ, PT ;  /* 0x000000ff2b00720c */ /* 0x000fc80003fc5270 */
        /* <DEDUP_REMOVED lines=26> */
[----:B------:R-:W-:Y:S01]  /*2400*/  SEL R0, R4, 0x6, P6 ;  /* 0x0000000604007807 */ /* 0x000fe20003000000 */
[----:B------:R-:W-:Y:S01]  /*2410*/  IMAD.SHL.U32 R4, R5, 0x4, RZ ;  /* 0x0000000405047824 */ /* 0x000fe200078e00ff */
[----:B------:R-:W-:Y:S02]  /*2420*/  SHF.R.U32.HI R5, RZ, 0x3, R5 ;  /* 0x00000003ff057819 */ /* 0x000fe40000011605 */
[----:B------:R-:W-:Y:S02]  /*2430*/  ISETP.NE.AND P3, PT, R79, RZ, PT ;  /* 0x000000ff4f00720c */ /* 0x000fe40003f65270 */
[----:B------:R-:W-:Y:S02]  /*2440*/  SGXT.U32 R5, R5, 0x4 ;  /* 0x000000040505781a */ /* 0x000fe40000000000 */
[----:B------:R-:W-:Y:S02]  /*2450*/  SEL R17, R17, 0x7, P3 ;  /* 0x0000000711117807 */ /* 0x000fe40001800000 */
[----:B------:R-:W-:-:S02]  /*2460*/  ISETP.NE.AND P3, PT, R28, RZ, PT ;  /* 0x000000ff1c00720c */ /* 0x000fc40003f65270 */
[----:B------:R-:W-:Y:S02]  /*2470*/  LOP3.LUT R28, R6, R5, RZ, 0xfc, !PT ;  /* 0x00000005061c7212 */ /* 0x000fe400078efcff */
[----:B------:R-:W1:Y:S01]  /*2480*/  S2R R5, SR_TID.X ;  /* 0x0000000000057919 */ /* 0x000e620000002100 */
[----:B------:R-:W2:Y:S01]  /*2490*/  S2UR UR5, SR_CgaCtaId ;  /* 0x00000000000579c3 */ /* 0x000ea20000008800 */
[----:B------:R-:W-:Y:S02]  /*24a0*/  ISETP.NE.AND P1, PT, R48, RZ, PT ;  /* 0x000000ff3000720c */ /* 0x000fe40003f25270 */
[----:B------:R-:W-:Y:S02]  /*24b0*/  ISETP.NE.AND P2, PT, R49, RZ, PT ;  /* 0x000000ff3100720c */ /* 0x000fe40003f45270 */
[----:B------:R-:W-:Y:S02]  /*24c0*/  SEL R20, R9, 0x7, P1 ;  /* 0x0000000709147807 */ /* 0x000fe40000800000 */
[----:B------:R-:W-:-:S02]  /*24d0*/  ISETP.NE.AND P1, PT, R78, RZ, PT ;  /* 0x000000ff4e00720c */ /* 0x000fc40003f25270 */
[----:B------:R-:W-:Y:S02]  /*24e0*/  ISETP.NE.AND P5, PT, R46, RZ, PT ;  /* 0x000000ff2e00720c */ /* 0x000fe40003fa5270 */
[----:B------:R-:W-:Y:S02]  /*24f0*/  SEL R19, R16, 0x7, P2 ;  /* 0x0000000710137807 */ /* 0x000fe40001000000 */
[----:B------:R-:W-:Y:S02]  /*2500*/  SEL R16, R50, 0x7, P1 ;  /* 0x0000000732107807 */ /* 0x000fe40000800000 */
[----:B------:R-:W-:Y:S02]  /*2510*/  SEL R8, R8, 0x7, P5 ;  /* 0x0000000708087807 */ /* 0x000fe40002800000 */
[----:B------:R-:W-:Y:S02]  /*2520*/  ISETP.NE.AND P1, PT, R54, RZ, PT ;  /* 0x000000ff3600720c */ /* 0x000fe40003f25270 */
[----:B------:R-:W-:-:S02]  /*2530*/  ISETP.NE.AND P5, PT, R30, RZ, PT ;  /* 0x000000ff1e00720c */ /* 0x000fc40003fa5270 */
[----:B------:R-:W-:Y:S02]  /*2540*/  SEL R30, R8, 0x8, P1 ;  /* 0x00000008081e7807 */ /* 0x000fe40000800000 */
[----:B------:R-:W-:Y:S02]  /*2550*/  ISETP.NE.AND P1, PT, R21, RZ, PT ;  /* 0x000000ff1500720c */ /* 0x000fe40003f25270 */
[----:B------:R-:W-:Y:S01]  /*2560*/  LOP3.LUT R21, R7, 0x1c, R4, 0xf8, !PT ;  /* 0x0000001c07157812 */ /* 0x000fe200078ef804 */
[----:B------:R-:W-:Y:S01]  /*2570*/  UMOV UR4, 0x400 ;  /* 0x0000040000047882 */ /* 0x000fe20000000000 */
[----:B------:R-:W-:Y:S01]  /*2580*/  ISETP.NE.AND P2, PT, R63, RZ, PT ;  /* 0x000000ff3f00720c */ /* 0x000fe20003f45270 */
[----:B--2---:R-:W-:Y:S01]  /*2590*/  UPRMT UR4, UR5, 0x654, UR4 ;  /* 0x0000065405047896 */ /* 0x004fe20008000004 */
[C---:B-1----:R-:W-:Y:S01]  /*25a0*/  IMAD.SHL.U32 R4, R5.reuse, 0x100, RZ ;  /* 0x0000010005047824 */ /* 0x042fe200078e00ff */
[----:B------:R-:W-:Y:S01]  /*25b0*/  SHF.R.U32.HI R7, RZ, 0x2, R5 ;  /* 0x00000002ff077819 */ /* 0x000fe20000011605 */
[----:B------:R-:W-:Y:S01]  /*25c0*/  IMAD.SHL.U32 R6, R5, 0x4, RZ ;  /* 0x0000000405067824 */ /* 0x000fe200078e00ff */
[----:B------:R-:W-:Y:S01]  /*25d0*/  ISETP.NE.AND P4, PT, R47, RZ, PT ;  /* 0x000000ff2f00720c */ /* 0x000fe20003f85270 */
[----:B------:R-:W-:Y:S01]  /*25e0*/  IMAD.SHL.U32 R5, R5, 0x2, RZ ;  /* 0x0000000205057824 */ /* 0x000fe200078e00ff */
[----:B------:R-:W-:-:S02]  /*25f0*/  SGXT.U32 R7, R7, 0x5 ;  /* 0x000000050707781a */ /* 0x000fc40000000000 */
[----:B------:R-:W-:Y:S02]  /*2600*/  LOP3.LUT R4, R4, 0x300, RZ, 0xc0, !PT ;  /* 0x0000030004047812 */ /* 0x000fe400078ec0ff */
[----:B------:R-:W-:Y:S02]  /*2610*/  SEL R0, R0, 0x7, P2 ;  /* 0x0000000700007807 */ /* 0x000fe40001000000 */
[----:B------:R-:W-:Y:S02]  /*2620*/  ISETP.NE.AND P0, PT, R80, RZ, PT ;  /* 0x000000ff5000720c */ /* 0x000fe40003f05270 */
[----:B------:R-:W-:Y:S02]  /*2630*/  SEL R11, R11, 0x7, P4 ;  /* 0x000000070b0b7807 */ /* 0x000fe40002000000 */
[----:B------:R-:W-:Y:S02]  /*2640*/  ISETP.NE.AND P2, PT, R55, RZ, PT ;  /* 0x000000ff3700720c */ /* 0x000fe40003f45270 */
[----:B------:R-:W-:-:S02]  /*2650*/  LOP3.LUT R23, R5, 0xf0, RZ, 0xc0, !PT ;  /* 0x000000f005177812 */ /* 0x000fc400078ec0ff */
[C---:B------:R-:W-:Y:S02]  /*2660*/  LOP3.LUT R5, R4.reuse, R7, RZ, 0xfc, !PT ;  /* 0x0000000704057212 */ /* 0x040fe400078efcff */
[C---:B------:R-:W-:Y:S02]  /*2670*/  LEA.HI R8, R4.reuse, UR4, RZ, 0x1f ;  /* 0x0000000404087c11 */ /* 0x040fe4000f8ff8ff */
[----:B------:R-:W-:Y:S02]  /*2680*/  ISETP.NE.AND P4, PT, R29, RZ, PT ;  /* 0x000000ff1d00720c */ /* 0x000fe40003f85270 */
[----:B------:R-:W-:Y:S02]  /*2690*/  LOP3.LUT R7, R4, 0x20, RZ, 0xfc, !PT ;  /* 0x0000002004077812 */ /* 0x000fe400078efcff */
[----:B------:R-:W-:Y:S02]  /*26a0*/  SEL R18, R18, 0x7, P0 ;  /* 0x0000000712127807 */ /* 0x000fe40000000000 */
[----:B------:R-:W-:-:S02]  /*26b0*/  SEL R29, R11, 0x8, P2 ;  /* 0x000000080b1d7807 */ /* 0x000fc40001000000 */
[----:B------:R-:W-:Y:S01]  /*26c0*/  LOP3.LUT R9, R4, 0x40, RZ, 0xfc, !PT ;  /* 0x0000004004097812 */ /* 0x000fe200078efcff */
[----:B------:R-:W-:Y:S01]  /*26d0*/  VIADD R37, R23, UR4 ;  /* 0x0000000417257c36 */ /* 0x000fe20008000000 */
[----:B------:R-:W-:Y:S02]  /*26e0*/  ISETP.NE.AND P6, PT, R31, RZ, PT ;  /* 0x000000ff1f00720c */ /* 0x000fe40003fc5270 */
[----:B------:R-:W-:Y:S02]  /*26f0*/  ISETP.NE.AND P0, PT, R32, RZ, PT ;  /* 0x000000ff2000720c */ /* 0x000fe40003f05270 */
[----:B------:R-:W-:Y:S02]  /*2700*/  ISETP.NE.AND P2, PT, R22, RZ, PT ;  /* 0x000000ff1600720c */ /* 0x000fe40003f45270 */
[C---:B------:R-:W-:Y:S01]  /*2710*/  LOP3.LUT R10, R4.reuse, 0x60, RZ, 0xfc, !PT ;  /* 0x00000060040a7812 */ /* 0x040fe200078efcff */
[----:B------:R-:W-:Y:S01]  /*2720*/  IMAD R23, R5, 0x4, R8 ;  /* 0x0000000405177824 */ /* 0x000fe200078e0208 */
[----:B------:R-:W-:-:S02]  /*2730*/  LOP3.LUT R11, R4, 0x80, RZ, 0xfc, !PT ;  /* 0x00000080040b7812 */ /* 0x000fc400078efcff */
[C---:B------:R-:W-:Y:S02]  /*2740*/  LOP3.LUT R22, R4.reuse, 0xa0, RZ, 0xfc, !PT ;  /* 0x000000a004167812 */ /* 0x040fe400078efcff */
[C---:B------:R-:W-:Y:S02]  /*2750*/  LOP3.LUT R31, R4.reuse, 0xc0, RZ, 0xfc, !PT ;  /* 0x000000c0041f7812 */ /* 0x040fe400078efcff */
[----:B------:R-:W-:Y:S02]  /*2760*/  LOP3.LUT R32, R4, 0xe0, RZ, 0xfc, !PT ;  /* 0x000000e004207812 */ /* 0x000fe400078efcff */
[----:B------:R-:W-:Y:S02]  /*2770*/  LEA.HI R4, R7, UR4, RZ, 0x1f ;  /* 0x0000000407047c11 */ /* 0x000fe4000f8ff8ff */
[----:B------:R-:W-:Y:S02]  /*2780*/  LEA.HI R8, R9, UR4, RZ, 0x1f ;  /* 0x0000000409087c11 */ /* 0x000fe4000f8ff8ff */
[----:B------:R-:W-:-:S02]  /*2790*/  LEA.HI R10, R10, UR4, RZ, 0x1f ;  /* 0x000000040a0a7c11 */ /* 0x000fc4000f8ff8ff */
[----:B------:R-:W-:Y:S02]  /*27a0*/  LEA.HI R34, R11, UR4, RZ, 0x1f ;  /* 0x000000040b227c11 */ /* 0x000fe4000f8ff8ff */
[----:B------:R-:W-:Y:S01]  /*27b0*/  LEA.HI R36, R22, UR4, RZ, 0x1f ;  /* 0x0000000416247c11 */ /* 0x000fe2000f8ff8ff */
[----:B------:R-:W-:Y:S01]  /*27c0*/  IMAD R22, R5, 0x4, R4 ;  /* 0x0000000405167824 */ /* 0x000fe200078e0204 */
[----:B------:R-:W-:Y:S01]  /*27d0*/  LEA.HI R38, R31, UR4, RZ, 0x1f ;  /* 0x000000041f267c11 */ /* 0x000fe2000f8ff8ff */
[C---:B------:R-:W-:Y:S01]  /*27e0*/  IMAD R31, R5.reuse, 0x4, R8 ;  /* 0x00000004051f7824 */ /* 0x040fe200078e0208 */
[----:B------:R-:W-:Y:S01]  /*27f0*/  LEA.HI R40, R32, UR4, RZ, 0x1f ;  /* 0x0000000420287c11 */ /* 0x000fe2000f8ff8ff */
[C---:B------:R-:W-:Y:S01]  /*2800*/  IMAD R32, R5.reuse, 0x4, R10 ;  /* 0x0000000405207824 */ /* 0x040fe200078e020a */
[----:B------:R1:W-:Y:S01]  /*2810*/  STS [R23], R24 ;  /* 0x0000001817007388 */ /* 0x0003e20000000800 */
[C---:B------:R-:W-:Y:S02]  /*2820*/  IMAD R33, R5.reuse, 0x4, R34 ;  /* 0x0000000405217824 */ /* 0x040fe400078e0222 */
[C---:B------:R-:W-:Y:S01]  /*2830*/  IMAD R36, R5.reuse, 0x4, R36 ;  /* 0x0000000405247824 */ /* 0x040fe200078e0224 */
[----:B------:R2:W-:Y:S01]  /*2840*/  STS [R22+0x80], R25 ;  /* 0x0000801916007388 */ /* 0x0005e20000000800 */
[----:B------:R-:W-:-:S02]  /*2850*/  IMAD R35, R5, 0x4, R38 ;  /* 0x0000000405237824 */ /* 0x000fc400078e0226 */
[----:B------:R-:W-:Y:S01]  /*2860*/  IMAD R40, R5, 0x4, R40 ;  /* 0x0000000405287824 */ /* 0x000fe200078e0228 */
[----:B------:R3:W-:Y:S01]  /*2870*/  STS [R31+0x100], R26 ;  /* 0x0001001a1f007388 */ /* 0x0007e20000000800 */
[----:B------:R-:W-:-:S03]  /*2880*/  LOP3.LUT R6, R6, 0x1fc, RZ, 0xc0, !PT ;  /* 0x000001fc06067812 */ /* 0x000fc600078ec0ff */
[----:B------:R-:W-:Y:S01]  /*2890*/  STS [R32+0x180], R27 ;  /* 0x0001801b20007388 */ /* 0x000fe20000000800 */
[----:B-1----:R-:W-:Y:S01]  /*28a0*/  SHF.R.S32.HI R24, RZ, 0x1f, R21 ;  /* 0x0000001fff187819 */ /* 0x002fe20000011415 */
[----:B--2---:R-:W1:Y:S02]  /*28b0*/  LDC.64 R22, c[0x0][0x218] ;  /* 0x00008600ff167b82 */ /* 0x004e640000000a00 */
[----:B------:R-:W-:Y:S04]  /*28c0*/  STS [R33+0x200], R12 ;  /* 0x0002000c21007388 */ /* 0x000fe80000000800 */
[----:B------:R2:W-:Y:S04]  /*28d0*/  STS [R36+0x280], R13 ;  /* 0x0002800d24007388 */ /* 0x0005e80000000800 */
[----:B------:R-:W-:Y:S01]  /*28e0*/  STS [R35+0x300], R14 ;  /* 0x0003000e23007388 */ /* 0x000fe20000000800 */
[----:B------:R-:W-:-:S03]  /*28f0*/  LOP3.LUT R7, R6, 0x200, RZ, 0xfc, !PT ;  /* 0x0000020006077812 */ /* 0x000fc600078efcff */
[----:B------:R4:W-:Y:S01]  /*2900*/  STS [R40+0x380], R15 ;  /* 0x0003800f28007388 */ /* 0x0009e20000000800 */
[----:B------:R-:W-:-:S04]  /*2910*/  SHF.R.U32.HI R7, RZ, 0x1, R7 ;  /* 0x00000001ff077819 */ /* 0x000fc80000011607 */
[----:B------:R-:W-:Y:S01]  /*2920*/  LOP3.LUT R7, R7, 0x1f0, RZ, 0xc0, !PT ;  /* 0x000001f007077812 */ /* 0x000fe200078ec0ff */
[----:B------:R-:W-:Y:S01]  /*2930*/  IMAD R8, R6, 0x4, R37 ;  /* 0x0000000406087824 */ /* 0x000fe200078e0225 */
[----:B------:R-:W-:Y:S03]  /*2940*/  BAR.SYNC.DEFER_BLOCKING 0x0 ;  /* 0x0000000000007b1d */ /* 0x000fe60000010000 */
[----:B------:R-:W-:Y:S01]  /*2950*/  VIADD R7, R7, UR4 ;  /* 0x0000000407077c36 */ /* 0x000fe20008000000 */
[----:B------:R-:W-:Y:S02]  /*2960*/  LEA.HI R24, R24, R21, RZ, 0x6 ;  /* 0x0000001518187211 */ /* 0x000fe400078f30ff */
[----:B------:R-:W-:Y:S01]  /*2970*/  SEL R20, R20, 0x8, P1 ;  /* 0x0000000814147807 */ /* 0x000fe20000800000 */
[----:B------:R-:W-:Y:S01]  /*2980*/  IMAD R7, R6, 0x4, R7 ;  /* 0x0000000406077824 */ /* 0x000fe200078e0207 */
[----:B------:R-:W5:Y:S01]  /*2990*/  LDS.128 R8, [R8] ;  /* 0x0000000008087984 */ /* 0x000f620000000c00 */
[----:B------:R-:W-:Y:S01]  /*29a0*/  SEL R19, R19, 0x8, P2 ;  /* 0x0000000813137807 */ /* 0x000fe20001000000 */
[----:B------:R-:W-:-:S03]  /*29b0*/  ULDC.64 UR4, c[0x0][0x220] ;  /* 0x0000880000047ab9 */ /* 0x000fc60000000a00 */
[----:B------:R-:W5:Y:S01]  /*29c0*/  LDS.128 R4, [R7+0x800] ;  /* 0x0008000007047984 */ /* 0x000f620000000c00 */
[----:B---3--:R-:W-:Y:S02]  /*29d0*/  LOP3.LUT R26, R24, 0xffffffc0, RZ, 0xc0, !PT ;  /* 0xffffffc0181a7812 */ /* 0x008fe400078ec0ff */
[----:B------:R-:W-:Y:S02]  /*29e0*/  SHF.R.S32.HI R24, RZ, 0x6, R24 ;  /* 0x00000006ff187819 */ /* 0x000fe40000011418 */
[C---:B------:R-:W-:Y:S01]  /*29f0*/  ISETP.GE.AND P1, PT, R21.reuse, 0x100, PT ;  /* 0x000001001500780c */ /* 0x040fe20003f26270 */
[----:B--2---:R-:W-:Y:S02]  /*2a00*/  IMAD.IADD R13, R21, 0x1, -R26 ;  /* 0x00000001150d7824 */ /* 0x004fe400078e0a1a */
[----:B------:R-:W-:Y:S01]  /*2a10*/  IMAD R21, R3, 0x300, R2 ;  /* 0x0000030003157824 */ /* 0x000fe200078e0202 */
[----:B------:R-:W-:Y:S01]  /*2a20*/  LOP3.LUT R2, R28, 0x10, RZ, 0xfc, !PT ;  /* 0x000000101c027812 */ /* 0x000fe200078efcff */
[----:B------:R-:W-:Y:S01]  /*2a30*/  IMAD R13, R24, 0x14000, R13 ;  /* 0x00014000180d7824 */ /* 0x000fe200078e020d */
[----:B------:R-:W-:-:S02]  /*2a40*/  ISETP.LT.AND P2, PT, R28, 0x300, !P1 ;  /* 0x000003001c00780c */ /* 0x000fc40004f41270 */
[----:B------:R-:W-:Y:S01]  /*2a50*/  ISETP.LT.AND P1, PT, R2, 0x300, !P1 ;  /* 0x000003000200780c */ /* 0x000fe20004f21270 */
[--C-:B------:R-:W-:Y:S02]  /*2a60*/  IMAD R3, R28, 0x40, R13.reuse ;  /* 0x000000401c037824 */ /* 0x100fe400078e020d */
[----:B------:R-:W-:Y:S01]  /*2a70*/  IMAD R13, R2, 0x40, R13 ;  /* 0x00000040020d7824 */ /* 0x000fe200078e020d */
[----:B----4-:R-:W-:Y:S01]  /*2a80*/  SEL R15, R0, 0x8, P3 ;  /* 0x00000008000f7807 */ /* 0x010fe20001800000 */
[--C-:B-1----:R-:W-:Y:S01]  /*2a90*/  IMAD.WIDE R2, R3, 0x4, R22.reuse ;  /* 0x0000000403027825 */ /* 0x102fe200078e0216 */
[----:B------:R-:W-:Y:S02]  /*2aa0*/  SEL R16, R16, 0x8, P4 ;  /* 0x0000000810107807 */ /* 0x000fe40002000000 */
[----:B------:R-:W-:Y:S01]  /*2ab0*/  SEL R17, R17, 0x8, P5 ;  /* 0x0000000811117807 */ /* 0x000fe20002800000 */
[----:B------:R-:W-:Y:S01]  /*2ac0*/  IMAD.WIDE R12, R13, 0x4, R22 ;  /* 0x000000040d0c7825 */ /* 0x000fe200078e0216 */
[----:B------:R-:W-:-:S02]  /*2ad0*/  SEL R18, R18, 0x8, P6 ;  /* 0x0000000812127807 */ /* 0x000fc40003000000 */
[----:B------:R-:W-:Y:S02]  /*2ae0*/  IADD3 R14, P3, R21, UR4, RZ ;  /* 0x00000004150e7c10 */ /* 0x000fe4000ff7e0ff */
[----:B------:R-:W-:Y:S02]  /*2af0*/  PRMT R30, R30, 0x3340, R29 ;  /* 0x000033401e1e7816 */ /* 0x000fe4000000001d */
[----:B------:R-:W-:Y:S02]  /*2b00*/  PRMT R19, R20, 0x3340, R19 ;  /* 0x0000334014137816 */ /* 0x000fe40000000013 */
[----:B------:R-:W-:Y:S02]  /*2b10*/  PRMT R16, R15, 0x3340, R16 ;  /* 0x000033400f107816 */ /* 0x000fe40000000010 */
[----:B------:R-:W-:Y:S02]  /*2b20*/  PRMT R17, R17, 0x3340, R18 ;  /* 0x0000334011117816 */ /* 0x000fe40000000012 */
[----:B------:R-:W-:Y:S01]  /*2b30*/  LEA.HI.X.SX32 R15, R21, UR5, 0x1, P3 ;  /* 0x00000005150f7c11 */ /* 0x000fe200098f0eff */
[----:B-----5:R1:W-:Y:S01]  /*2b40*/  @P2 STG.E.128 desc[UR6][R2.64], R8 ;  /* 0x0000000802002986 */ /* 0x0203e2000c101d06 */
[----:B------:R-:W-:-:S03]  /*2b50*/  PRMT R30, R30, 0x5410, R19 ;  /* 0x000054101e1e7816 */ /* 0x000fc60000000013 */
[----:B0-----:R1:W-:Y:S01]  /*2b60*/  @P1 STG.E.128 desc[UR6][R12.64], R4 ;  /* 0x000000040c001986 */ /* 0x0013e2000c101d06 */
[----:B------:R-:W-:Y:S01]  /*2b70*/  PRMT R31, R16, 0x5410, R17 ;  /* 0x00005410101f7816 */ /* 0x000fe20000000011 */
[----:B------:R-:W-:Y:S06]  /*2b80*/  @!P0 EXIT ;  /* 0x000000000000894d */ /* 0x000fec0003800000 */
[----:B------:R-:W-:Y:S01]  /*2b90*/  STG.E.64 desc[UR6][R14.64], R30 ;  /* 0x0000001e0e007986 */ /* 0x000fe2000c101b06 */
[----:B------:R-:W-:Y:S05]  /*2ba0*/  EXIT ;  /* 0x000000000000794d */ /* 0x000fea0003800000 */
.L_x_0:
[----:B------:R-:W-:-:S00]  /*2bb0*/  BRA `(.L_x_0) ;  /* 0xfffffffc00fc7947 */ /* 0x000fc0000383ffff */
[----:B------:R-:W-:-:S00]  /*2bc0*/  NOP ;  /* 0x0000000000007918 */ /* 0x000fc00000000000 */
        /* <DEDUP_REMOVED lines=11> */
.L_x_1:


//--------------------- .nv.shared.triton_poi_fused_max_pool2d_with_indices_42 --------------------------
	.section	.nv.shared.triton_poi_fused_max_pool2d_with_indices_42,"aw",@nobits
	.sectionflags	@""
	.align	16
	.zero		1024


//--------------------- .nv.constant0.triton_poi_fused_max_pool2d_with_indices_42 --------------------------
	.section	.nv.constant0.triton_poi_fused_max_pool2d_with_indices_42,"a",@progbits
	.sectionflags	@""
	.align	4
.nv.constant0.triton_poi_fused_max_pool2d_with_indices_42:
	.zero		560
